//
// Generated by NVIDIA NVVM Compiler
//
// Compiler Build ID: CL-36424714
// Cuda compilation tools, release 13.0, V13.0.88
// Based on NVVM 20.0.0
//

.version 9.0
.target sm_100
.address_size 64

	// .globl	_Z13invert_kernelPhii

.visible .entry _Z13invert_kernelPhii(
	.param .u64 .ptr .align 1 _Z13invert_kernelPhii_param_0,
	.param .u32 _Z13invert_kernelPhii_param_1,
	.param .u32 _Z13invert_kernelPhii_param_2
)
{
	.reg .pred 	%p<2>;
	.reg .b16 	%rs<7>;
	.reg .b32 	%r<12>;
	.reg .b64 	%rd<5>;

	ld.param.u64 	%rd1, [_Z13invert_kernelPhii_param_0];
	ld.param.u32 	%r2, [_Z13invert_kernelPhii_param_1];
	ld.param.u32 	%r3, [_Z13invert_kernelPhii_param_2];
	mov.u32 	%r4, %tid.x;
	mov.u32 	%r5, %ntid.x;
	mov.u32 	%r6, %ctaid.x;
	mad.lo.s32 	%r1, %r5, %r6, %r4;
	mul.lo.s32 	%r7, %r3, %r2;
	setp.ge.s32 	%p1, %r1, %r7;
	@%p1 bra 	$L__BB0_2;
	cvta.to.global.u64 	%rd2, %rd1;
	mul.wide.s32 	%rd3, %r1, 4;
	add.s64 	%rd4, %rd2, %rd3;
	.pragma "used_bytes_mask 7";
	ld.global.u32 	%r8, [%rd4];
	bfe.u32 	%r9, %r8, 0, 8;
	cvt.u16.u32 	%rs1, %r9;
	bfe.u32 	%r10, %r8, 8, 8;
	cvt.u16.u32 	%rs2, %r10;
	bfe.u32 	%r11, %r8, 16, 8;
	cvt.u16.u32 	%rs3, %r11;
	not.b16 	%rs4, %rs1;
	not.b16 	%rs5, %rs2;
	not.b16 	%rs6, %rs3;
	st.global.v2.u8 	[%rd4], {%rs4, %rs5};
	st.global.u8 	[%rd4+2], %rs6;
$L__BB0_2:
	ret;

}


// ===== COMPILED SASS (sm_100) =====

	.target	sm_100

	.elftype	@"ET_EXEC"


//--------------------- .note.nv.tkinfo           --------------------------
	.section	.note.nv.tkinfo,"",@"SHT_NOTE"
	.sectionflags	@"SHF_NOTE_NV_TKINFO"
	.tkinfo
        /*0018*/ 	.word	0x00000002
        /*0030*/ 	.string	""
        /*0030*/ 	.string	"ptxas"
        /*0030*/ 	.string	"Cuda compilation tools, release 13.0, V13.0.88"
        /*0030*/ 	.string	"Build cuda_13.0.r13.0/compiler.36424714_0"
        /*0030*/ 	.string	"-arch sm_100 -m 64 "



//--------------------- .note.nv.cuinfo           --------------------------
	.section	.note.nv.cuinfo,"",@"SHT_NOTE"
	.sectionflags	@"SHF_NOTE_NV_CUINFO"
        /*0018*/ 	.short	0x0002
        /*001a*/ 	.short	0x0064
        /*001c*/ 	.short	0x0082
	.zero		2


//--------------------- .nv.info                  --------------------------
	.section	.nv.info,"",@"SHT_CUDA_INFO"
	.align	4


	//----- nvinfo : EIATTR_REGCOUNT
	.align		4
        /*0000*/ 	.byte	0x04, 0x2f
        /*0002*/ 	.short	(.L_1 - .L_0)
	.align		4
.L_0:
        /*0004*/ 	.word	index@(_Z13invert_kernelPhii)
        /*0008*/ 	.word	0x0000000a


	//----- nvinfo : EIATTR_FRAME_SIZE
	.align		4
.L_1:
        /*000c*/ 	.byte	0x04, 0x11
        /*000e*/ 	.short	(.L_3 - .L_2)
	.align		4
.L_2:
        /*0010*/ 	.word	index@(_Z13invert_kernelPhii)
        /*0014*/ 	.word	0x00000000


	//----- nvinfo : EIATTR_MIN_STACK_SIZE
	.align		4
.L_3:
        /*0018*/ 	.byte	0x04, 0x12
        /*001a*/ 	.short	(.L_5 - .L_4)
	.align		4
.L_4:
        /*001c*/ 	.word	index@(_Z13invert_kernelPhii)
        /*0020*/ 	.word	0x00000000
.L_5:


//--------------------- .nv.compat                --------------------------
	.section	.nv.compat,"",@"SHT_CUDA_COMPAT_INFO"
	.align	4
        /*0000*/ 	.byte	0x02, 0x09, 0x00, 0x00, 0x02, 0x02, 0x01, 0x00, 0x02, 0x05, 0x05, 0x00, 0x03, 0x07, 0x01, 0x01
        /*0010*/ 	.byte	0x02, 0x03, 0x00, 0x00, 0x02, 0x06, 0x01, 0x00, 0x04, 0x0b, 0x08, 0x00, 0x09, 0x00, 0x00, 0x00
        /*0020*/ 	.byte	0x00, 0x00, 0x00, 0x00


//--------------------- .nv.info._Z13invert_kernelPhii --------------------------
	.section	.nv.info._Z13invert_kernelPhii,"",@"SHT_CUDA_INFO"
	.sectionflags	@""
	.align	4


	//----- nvinfo : EIATTR_CUDA_API_VERSION
	.align		4
        /*0000*/ 	.byte	0x04, 0x37
        /*0002*/ 	.short	(.L_7 - .L_6)
.L_6:
        /*0004*/ 	.word	0x00000082


	//----- nvinfo : EIATTR_KPARAM_INFO
	.align		4
.L_7:
        /*0008*/ 	.byte	0x04, 0x17
        /*000a*/ 	.short	(.L_9 - .L_8)
.L_8:
        /*000c*/ 	.word	0x00000000
        /*0010*/ 	.short	0x0002
        /*0012*/ 	.short	0x000c
        /*0014*/ 	.byte	0x00, 0xf0, 0x11, 0x00


	//----- nvinfo : EIATTR_KPARAM_INFO
	.align		4
.L_9:
        /*0018*/ 	.byte	0x04, 0x17
        /*001a*/ 	.short	(.L_11 - .L_10)
.L_10:
        /*001c*/ 	.word	0x00000000
        /*0020*/ 	.short	0x0001
        /*0022*/ 	.short	0x0008
        /*0024*/ 	.byte	0x00, 0xf0, 0x11, 0x00


	//----- nvinfo : EIATTR_KPARAM_INFO
	.align		4
.L_11:
        /*0028*/ 	.byte	0x04, 0x17
        /*002a*/ 	.short	(.L_13 - .L_12)
.L_12:
        /*002c*/ 	.word	0x00000000
        /*0030*/ 	.short	0x0000
        /*0032*/ 	.short	0x0000
        /*0034*/ 	.byte	0x00, 0xf5, 0x21, 0x00


	//----- nvinfo : EIATTR_SPARSE_MMA_MASK
	.align		4
.L_13:
        /*0038*/ 	.byte	0x03, 0x50
        /*003a*/ 	.short	0x0000


	//----- nvinfo : EIATTR_MAXREG_COUNT
	.align		4
        /*003c*/ 	.byte	0x03, 0x1b
        /*003e*/ 	.short	0x00ff


	//----- nvinfo : EIATTR_MERCURY_ISA_VERSION
	.align		4
        /*0040*/ 	.byte	0x03, 0x5f
        /*0042*/ 	.short	0x0101


	//----- nvinfo : EIATTR_UNUSED_LOAD_BYTE_OFFSET
	.align		4
        /*0044*/ 	.byte	0x04, 0x44
        /*0046*/ 	.short	(.L_15 - .L_14)


	//   ....[0]....
.L_14:
        /*0048*/ 	.word	0x000000c0
        /*004c*/ 	.word	0x00000007


	//----- nvinfo : EIATTR_VRC_CTA_INIT_COUNT
	.align		4
.L_15:
        /*0050*/ 	.byte	0x02, 0x4a
	.zero		1
	.zero		1


	//----- nvinfo : EIATTR_EXIT_INSTR_OFFSETS
	.align		4
        /*0054*/ 	.byte	0x04, 0x1c
        /*0056*/ 	.short	(.L_17 - .L_16)


	//   ....[0]....
.L_16:
        /*0058*/ 	.word	0x00000080


	//   ....[1]....
        /*005c*/ 	.word	0x00000160


	//----- nvinfo : EIATTR_CBANK_PARAM_SIZE
	.align		4
.L_17:
        /*0060*/ 	.byte	0x03, 0x19
        /*0062*/ 	.short	0x0010


	//----- nvinfo : EIATTR_PARAM_CBANK
	.align		4
        /*0064*/ 	.byte	0x04, 0x0a
        /*0066*/ 	.short	(.L_19 - .L_18)
	.align		4
.L_18:
        /*0068*/ 	.word	index@(.nv.constant0._Z13invert_kernelPhii)
        /*006c*/ 	.short	0x0380
        /*006e*/ 	.short	0x0010


	//----- nvinfo : EIATTR_SW_WAR
	.align		4
.L_19:
        /*0070*/ 	.byte	0x04, 0x36
        /*0072*/ 	.short	(.L_21 - .L_20)
.L_20:
        /*0074*/ 	.word	0x00000008
.L_21:


//--------------------- .nv.callgraph             --------------------------
	.section	.nv.callgraph,"",@"SHT_CUDA_CALLGRAPH"
	.align	4
	.sectionentsize	8
	.align		4
        /*0000*/ 	.word	0x00000000
	.align		4
        /*0004*/ 	.word	0xffffffff
	.align		4
        /*0008*/ 	.word	0x00000000
	.align		4
        /*000c*/ 	.word	0xfffffffe
	.align		4
        /*0010*/ 	.word	0x00000000
	.align		4
        /*0014*/ 	.word	0xfffffffd
	.align		4
        /*0018*/ 	.word	0x00000000
	.align		4
        /*001c*/ 	.word	0xfffffffc


//--------------------- .text._Z13invert_kernelPhii --------------------------
	.section	.text._Z13invert_kernelPhii,"ax",@progbits
	.align	128
        .global         _Z13invert_kernelPhii
        .type           _Z13invert_kernelPhii,@function
        .size           _Z13invert_kernelPhii,(.L_x_1 - _Z13invert_kernelPhii)
        .other          _Z13invert_kernelPhii,@"STO_CUDA_ENTRY STV_DEFAULT"
_Z13invert_kernelPhii:
.text._Z13invert_kernelPhii:
[----:B------:R-:W-:Y:S01]  /*0000*/  LDC R1, c[0x0][0x37c] ;  /* 0x0000df00ff017b82 */ /* 0x000fe20000000800 */
[----:B------:R-:W0:Y:S01]  /*0010*/  S2R R5, SR_TID.X ;  /* 0x0000000000057919 */ /* 0x000e220000002100 */
[----:B------:R-:W1:Y:S01]  /*0020*/  LDCU.64 UR4, c[0x0][0x388] ;  /* 0x00007100ff0477ac */ /* 0x000e620008000a00 */
[----:B------:R-:W0:Y:S01]  /*0030*/  S2R R0, SR_CTAID.X ;  /* 0x0000000000007919 */ /* 0x000e220000002500 */
[----:B------:R-:W0:Y:S01]  /*0040*/  LDCU UR6, c[0x0][0x360] ;  /* 0x00006c00ff0677ac */ /* 0x000e220008000800 */
[----:B-1----:R-:W-:Y:S01]  /*0050*/  UIMAD UR4, UR5, UR4, URZ ;  /* 0x00000004050472a4 */ /* 0x002fe2000f8e02ff */
[----:B0-----:R-:W-:-:S05]  /*0060*/  IMAD R5, R0, UR6, R5 ;  /* 0x0000000600057c24 */ /* 0x001fca000f8e0205 */
[----:B------:R-:W-:-:S13]  /*0070*/  ISETP.GE.AND P0, PT, R5, UR4, PT ;  /* 0x0000000405007c0c */ /* 0x000fda000bf06270 */
[----:B------:R-:W-:Y:S05]  /*0080*/  @P0 EXIT ;  /* 0x000000000000094d */ /* 0x000fea0003800000 */
[----:B------:R-:W0:Y:S01]  /*0090*/  LDC.64 R2, c[0x0][0x380] ;  /* 0x0000e000ff027b82 */ /* 0x000e220000000a00 */
[----:B------:R-:W1:Y:S01]  /*00a0*/  LDCU.64 UR4, c[0x0][0x358] ;  /* 0x00006b00ff0477ac */ /* 0x000e620008000a00 */
[----:B0-----:R-:W-:-:S05]  /*00b0*/  IMAD.WIDE R2, R5, 0x4, R2 ;  /* 0x0000000405027825 */ /* 0x001fca00078e0202 */
[----:B-1----:R-:W2:Y:S02]  /*00c0*/  LDG.E R0, desc[UR4][R2.64] ;  /* 0x0000000402007981 */ /* 0x002ea4000c1e1900 */
[C---:B--2---:R-:W-:Y:S02]  /*00d0*/  PRMT R4, R0.reuse, 0x7770, RZ ;  /* 0x0000777000047816 */ /* 0x044fe400000000ff */
[C---:B------:R-:W-:Y:S02]  /*00e0*/  PRMT R5, R0.reuse, 0x7771, RZ ;  /* 0x0000777100057816 */ /* 0x040fe400000000ff */
[----:B------:R-:W-:Y:S02]  /*00f0*/  PRMT R0, R0, 0x7772, RZ ;  /* 0x0000777200007816 */ /* 0x000fe400000000ff */
[----:B------:R-:W-:Y:S02]  /*0100*/  LOP3.LUT R4, RZ, R4, RZ, 0x33, !PT ;  /* 0x00000004ff047212 */ /* 0x000fe400078e33ff */
[----:B------:R-:W-:-:S02]  /*0110*/  LOP3.LUT R5, RZ, R5, RZ, 0x33, !PT ;  /* 0x00000005ff057212 */ /* 0x000fc400078e33ff */
[----:B------:R-:W-:Y:S02]  /*0120*/  LOP3.LUT R7, RZ, R0, RZ, 0x33, !PT ;  /* 0x00000000ff077212 */ /* 0x000fe400078e33ff */
[----:B------:R-:W-:-:S03]  /*0130*/  PRMT R5, R5, 0x7604, R4 ;  /* 0x0000760405057816 */ /* 0x000fc60000000004 */
[----:B------:R-:W-:Y:S04]  /*0140*/  STG.E.U8 desc[UR4][R2.64+0x2], R7 ;  /* 0x0000020702007986 */ /* 0x000fe8000c101104 */
[----:B------:R-:W-:Y:S01]  /*0150*/  STG.E.U16 desc[UR4][R2.64], R5 ;  /* 0x0000000502007986 */ /* 0x000fe2000c101504 */
[----:B------:R-:W-:Y:S05]  /*0160*/  EXIT ;  /* 0x000000000000794d */ /* 0x000fea0003800000 */
.L_x_0:
[----:B------:R-:W-:-:S00]  /*0170*/  BRA `(.L_x_0) ;  /* 0xfffffffc00fc7947 */ /* 0x000fc0000383ffff */
[----:B------:R-:W-:-:S00]  /*0180*/  NOP ;  /* 0x0000000000007918 */ /* 0x000fc00000000000 */
[----:B------:R-:W-:-:S00]  /*0190*/  NOP ;  /* 0x0000000000007918 */ /* 0x000fc00000000000 */
[----:B------:R-:W-:-:S00]  /*01a0*/  NOP ;  /* 0x0000000000007918 */ /* 0x000fc00000000000 */
[----:B------:R-:W-:-:S00]  /*01b0*/  NOP ;  /* 0x0000000000007918 */ /* 0x000fc00000000000 */
[----:B------:R-:W-:-:S00]  /*01c0*/  NOP ;  /* 0x0000000000007918 */ /* 0x000fc00000000000 */
[----:B------:R-:W-:-:S00]  /*01d0*/  NOP ;  /* 0x0000000000007918 */ /* 0x000fc00000000000 */
[----:B------:R-:W-:-:S00]  /*01e0*/  NOP ;  /* 0x0000000000007918 */ /* 0x000fc00000000000 */
[----:B------:R-:W-:-:S00]  /*01f0*/  NOP ;  /* 0x0000000000007918 */ /* 0x000fc00000000000 */
.L_x_1:


//--------------------- .nv.shared.reserved.0     --------------------------
	.section	.nv.shared.reserved.0,"aw",@nobits
	.weak		__nv_reservedSMEM_offset_0_alias
	.size		__nv_reservedSMEM_offset_0_alias, 0, 64
	.other		__nv_reservedSMEM_offset_0_alias,@"STO_CUDA_RESERVED_SHARED STV_DEFAULT"
__nv_reservedSMEM_offset_0_alias:
	.zero		0
	.zero		64


//--------------------- .nv.constant0._Z13invert_kernelPhii --------------------------
	.section	.nv.constant0._Z13invert_kernelPhii,"a",@progbits
	.sectionflags	@""
	.align	4
.nv.constant0._Z13invert_kernelPhii:
	.zero		912


//--------------------- SYMBOLS --------------------------

	.type		.nv.reservedSmem.offset0,@object
	.size		.nv.reservedSmem.offset0,0x4
